//
// Generated by NVIDIA NVVM Compiler
//
// Compiler Build ID: CL-36424714
// Cuda compilation tools, release 13.0, V13.0.88
// Based on NVVM 20.0.0
//

.version 9.0
.target sm_100
.address_size 64

	// .globl	_Z11multiplyGPUPfS_S_i

.visible .entry _Z11multiplyGPUPfS_S_i(
	.param .u64 .ptr .align 1 _Z11multiplyGPUPfS_S_i_param_0,
	.param .u64 .ptr .align 1 _Z11multiplyGPUPfS_S_i_param_1,
	.param .u64 .ptr .align 1 _Z11multiplyGPUPfS_S_i_param_2,
	.param .u32 _Z11multiplyGPUPfS_S_i_param_3
)
{
	.reg .pred 	%p<10>;
	.reg .b32 	%r<81>;
	.reg .b32 	%f<67>;
	.reg .b64 	%rd<61>;

	ld.param.u64 	%rd4, [_Z11multiplyGPUPfS_S_i_param_0];
	ld.param.u64 	%rd5, [_Z11multiplyGPUPfS_S_i_param_1];
	ld.param.u64 	%rd3, [_Z11multiplyGPUPfS_S_i_param_2];
	ld.param.u32 	%r43, [_Z11multiplyGPUPfS_S_i_param_3];
	cvta.to.global.u64 	%rd1, %rd5;
	cvta.to.global.u64 	%rd2, %rd4;
	mov.u32 	%r44, %ctaid.x;
	mov.u32 	%r45, %ntid.x;
	mov.u32 	%r46, %tid.x;
	mad.lo.s32 	%r1, %r44, %r45, %r46;
	mov.u32 	%r47, %ctaid.y;
	mov.u32 	%r48, %ntid.y;
	mul.lo.s32 	%r2, %r47, %r48;
	mov.u32 	%r3, %tid.y;
	add.s32 	%r49, %r2, %r3;
	max.s32 	%r50, %r1, %r49;
	setp.ge.s32 	%p1, %r50, %r43;
	@%p1 bra 	$L__BB0_13;
	and.b32  	%r5, %r43, 7;
	setp.lt.u32 	%p2, %r43, 8;
	mov.f32 	%f66, 0f00000000;
	mov.b32 	%r79, 0;
	@%p2 bra 	$L__BB0_4;
	and.b32  	%r79, %r43, 2147483640;
	neg.s32 	%r77, %r79;
	add.s32 	%r52, %r3, %r43;
	add.s32 	%r76, %r52, %r2;
	shl.b32 	%r9, %r43, 3;
	shl.b32 	%r53, %r43, 1;
	add.s32 	%r75, %r49, %r53;
	mad.lo.s32 	%r74, %r43, 3, %r49;
	shl.b32 	%r54, %r43, 2;
	add.s32 	%r73, %r49, %r54;
	mad.lo.s32 	%r72, %r43, 5, %r49;
	mad.lo.s32 	%r71, %r43, 6, %r49;
	mad.lo.s32 	%r70, %r43, 7, %r49;
	mov.f32 	%f66, 0f00000000;
	mul.wide.s32 	%rd10, %r1, 4;
	mov.u32 	%r68, %r49;
	mov.u32 	%r69, %r49;
$L__BB0_3:
	.pragma "nounroll";
	mul.wide.s32 	%rd6, %r68, 4;
	add.s64 	%rd7, %rd2, %rd6;
	ld.global.f32 	%f16, [%rd7];
	mul.wide.u32 	%rd8, %r69, 4;
	add.s64 	%rd9, %rd1, %rd8;
	ld.global.f32 	%f17, [%rd9];
	fma.rn.f32 	%f18, %f16, %f17, %f66;
	add.s64 	%rd11, %rd7, %rd10;
	ld.global.f32 	%f19, [%rd11];
	mul.wide.u32 	%rd12, %r76, 4;
	add.s64 	%rd13, %rd1, %rd12;
	ld.global.f32 	%f20, [%rd13];
	fma.rn.f32 	%f21, %f19, %f20, %f18;
	add.s64 	%rd14, %rd11, %rd10;
	ld.global.f32 	%f22, [%rd14];
	mul.wide.u32 	%rd15, %r75, 4;
	add.s64 	%rd16, %rd1, %rd15;
	ld.global.f32 	%f23, [%rd16];
	fma.rn.f32 	%f24, %f22, %f23, %f21;
	add.s64 	%rd17, %rd14, %rd10;
	ld.global.f32 	%f25, [%rd17];
	mul.wide.u32 	%rd18, %r74, 4;
	add.s64 	%rd19, %rd1, %rd18;
	ld.global.f32 	%f26, [%rd19];
	fma.rn.f32 	%f27, %f25, %f26, %f24;
	add.s64 	%rd20, %rd17, %rd10;
	ld.global.f32 	%f28, [%rd20];
	mul.wide.u32 	%rd21, %r73, 4;
	add.s64 	%rd22, %rd1, %rd21;
	ld.global.f32 	%f29, [%rd22];
	fma.rn.f32 	%f30, %f28, %f29, %f27;
	add.s64 	%rd23, %rd20, %rd10;
	ld.global.f32 	%f31, [%rd23];
	mul.wide.u32 	%rd24, %r72, 4;
	add.s64 	%rd25, %rd1, %rd24;
	ld.global.f32 	%f32, [%rd25];
	fma.rn.f32 	%f33, %f31, %f32, %f30;
	add.s64 	%rd26, %rd23, %rd10;
	ld.global.f32 	%f34, [%rd26];
	mul.wide.u32 	%rd27, %r71, 4;
	add.s64 	%rd28, %rd1, %rd27;
	ld.global.f32 	%f35, [%rd28];
	fma.rn.f32 	%f36, %f34, %f35, %f33;
	add.s64 	%rd29, %rd26, %rd10;
	ld.global.f32 	%f37, [%rd29];
	mul.wide.u32 	%rd30, %r70, 4;
	add.s64 	%rd31, %rd1, %rd30;
	ld.global.f32 	%f38, [%rd31];
	fma.rn.f32 	%f66, %f37, %f38, %f36;
	add.s32 	%r77, %r77, 8;
	add.s32 	%r76, %r76, %r9;
	add.s32 	%r75, %r75, %r9;
	add.s32 	%r74, %r74, %r9;
	add.s32 	%r73, %r73, %r9;
	add.s32 	%r72, %r72, %r9;
	add.s32 	%r71, %r71, %r9;
	add.s32 	%r70, %r70, %r9;
	add.s32 	%r69, %r69, %r9;
	shl.b32 	%r55, %r1, 3;
	add.s32 	%r68, %r68, %r55;
	setp.ne.s32 	%p3, %r77, 0;
	@%p3 bra 	$L__BB0_3;
$L__BB0_4:
	setp.eq.s32 	%p4, %r5, 0;
	@%p4 bra 	$L__BB0_12;
	and.b32  	%r37, %r43, 3;
	setp.lt.u32 	%p5, %r5, 4;
	@%p5 bra 	$L__BB0_7;
	mad.lo.s32 	%r56, %r79, %r1, %r49;
	mul.wide.s32 	%rd32, %r56, 4;
	add.s64 	%rd33, %rd2, %rd32;
	ld.global.f32 	%f40, [%rd33];
	mad.lo.s32 	%r57, %r79, %r43, %r49;
	mul.wide.u32 	%rd34, %r57, 4;
	add.s64 	%rd35, %rd1, %rd34;
	ld.global.f32 	%f41, [%rd35];
	fma.rn.f32 	%f42, %f40, %f41, %f66;
	mul.wide.s32 	%rd36, %r1, 4;
	add.s64 	%rd37, %rd33, %rd36;
	ld.global.f32 	%f43, [%rd37];
	add.s32 	%r58, %r57, %r43;
	mul.wide.u32 	%rd38, %r58, 4;
	add.s64 	%rd39, %rd1, %rd38;
	ld.global.f32 	%f44, [%rd39];
	fma.rn.f32 	%f45, %f43, %f44, %f42;
	add.s64 	%rd40, %rd37, %rd36;
	ld.global.f32 	%f46, [%rd40];
	add.s32 	%r59, %r58, %r43;
	mul.wide.u32 	%rd41, %r59, 4;
	add.s64 	%rd42, %rd1, %rd41;
	ld.global.f32 	%f47, [%rd42];
	fma.rn.f32 	%f48, %f46, %f47, %f45;
	add.s64 	%rd43, %rd40, %rd36;
	ld.global.f32 	%f49, [%rd43];
	add.s32 	%r60, %r59, %r43;
	mul.wide.u32 	%rd44, %r60, 4;
	add.s64 	%rd45, %rd1, %rd44;
	ld.global.f32 	%f50, [%rd45];
	fma.rn.f32 	%f66, %f49, %f50, %f48;
	add.s32 	%r79, %r79, 4;
$L__BB0_7:
	setp.eq.s32 	%p6, %r37, 0;
	@%p6 bra 	$L__BB0_12;
	setp.eq.s32 	%p7, %r37, 1;
	@%p7 bra 	$L__BB0_10;
	mad.lo.s32 	%r61, %r79, %r1, %r49;
	mul.wide.s32 	%rd46, %r61, 4;
	add.s64 	%rd47, %rd2, %rd46;
	ld.global.f32 	%f52, [%rd47];
	mad.lo.s32 	%r62, %r79, %r43, %r49;
	mul.wide.u32 	%rd48, %r62, 4;
	add.s64 	%rd49, %rd1, %rd48;
	ld.global.f32 	%f53, [%rd49];
	fma.rn.f32 	%f54, %f52, %f53, %f66;
	mul.wide.s32 	%rd50, %r1, 4;
	add.s64 	%rd51, %rd47, %rd50;
	ld.global.f32 	%f55, [%rd51];
	add.s32 	%r63, %r62, %r43;
	mul.wide.u32 	%rd52, %r63, 4;
	add.s64 	%rd53, %rd1, %rd52;
	ld.global.f32 	%f56, [%rd53];
	fma.rn.f32 	%f66, %f55, %f56, %f54;
	add.s32 	%r79, %r79, 2;
$L__BB0_10:
	and.b32  	%r64, %r43, 1;
	setp.eq.b32 	%p8, %r64, 1;
	not.pred 	%p9, %p8;
	@%p9 bra 	$L__BB0_12;
	mad.lo.s32 	%r65, %r79, %r1, %r49;
	mul.wide.s32 	%rd54, %r65, 4;
	add.s64 	%rd55, %rd2, %rd54;
	ld.global.f32 	%f57, [%rd55];
	mad.lo.s32 	%r66, %r79, %r43, %r49;
	mul.wide.u32 	%rd56, %r66, 4;
	add.s64 	%rd57, %rd1, %rd56;
	ld.global.f32 	%f58, [%rd57];
	fma.rn.f32 	%f66, %f57, %f58, %f66;
$L__BB0_12:
	mad.lo.s32 	%r67, %r43, %r1, %r49;
	cvta.to.global.u64 	%rd58, %rd3;
	mul.wide.s32 	%rd59, %r67, 4;
	add.s64 	%rd60, %rd58, %rd59;
	st.global.f32 	[%rd60], %f66;
$L__BB0_13:
	ret;

}


// ===== COMPILED SASS (sm_100) =====

	.target	sm_100

	.elftype	@"ET_EXEC"


//--------------------- .note.nv.tkinfo           --------------------------
	.section	.note.nv.tkinfo,"",@"SHT_NOTE"
	.sectionflags	@"SHF_NOTE_NV_TKINFO"
	.tkinfo
        /*0018*/ 	.word	0x00000002
        /*0030*/ 	.string	""
        /*0030*/ 	.string	"ptxas"
        /*0030*/ 	.string	"Cuda compilation tools, release 13.0, V13.0.88"
        /*0030*/ 	.string	"Build cuda_13.0.r13.0/compiler.36424714_0"
        /*0030*/ 	.string	"-arch sm_100 -m 64 "



//--------------------- .note.nv.cuinfo           --------------------------
	.section	.note.nv.cuinfo,"",@"SHT_NOTE"
	.sectionflags	@"SHF_NOTE_NV_CUINFO"
        /*0018*/ 	.short	0x0002
        /*001a*/ 	.short	0x0064
        /*001c*/ 	.short	0x0082
	.zero		2


//--------------------- .nv.info                  --------------------------
	.section	.nv.info,"",@"SHT_CUDA_INFO"
	.align	4


	//----- nvinfo : EIATTR_REGCOUNT
	.align		4
        /*0000*/ 	.byte	0x04, 0x2f
        /*0002*/ 	.short	(.L_1 - .L_0)
	.align		4
.L_0:
        /*0004*/ 	.word	index@(_Z11multiplyGPUPfS_S_i)
        /*0008*/ 	.word	0x00000020


	//----- nvinfo : EIATTR_FRAME_SIZE
	.align		4
.L_1:
        /*000c*/ 	.byte	0x04, 0x11
        /*000e*/ 	.short	(.L_3 - .L_2)
	.align		4
.L_2:
        /*0010*/ 	.word	index@(_Z11multiplyGPUPfS_S_i)
        /*0014*/ 	.word	0x00000000


	//----- nvinfo : EIATTR_MIN_STACK_SIZE
	.align		4
.L_3:
        /*0018*/ 	.byte	0x04, 0x12
        /*001a*/ 	.short	(.L_5 - .L_4)
	.align		4
.L_4:
        /*001c*/ 	.word	index@(_Z11multiplyGPUPfS_S_i)
        /*0020*/ 	.word	0x00000000
.L_5:


//--------------------- .nv.compat                --------------------------
	.section	.nv.compat,"",@"SHT_CUDA_COMPAT_INFO"
	.align	4
        /*0000*/ 	.byte	0x02, 0x09, 0x00, 0x00, 0x02, 0x02, 0x01, 0x00, 0x02, 0x05, 0x05, 0x00, 0x03, 0x07, 0x01, 0x01
        /*0010*/ 	.byte	0x02, 0x03, 0x00, 0x00, 0x02, 0x06, 0x01, 0x00, 0x04, 0x0b, 0x08, 0x00, 0x09, 0x00, 0x00, 0x00
        /*0020*/ 	.byte	0x00, 0x00, 0x00, 0x00


//--------------------- .nv.info._Z11multiplyGPUPfS_S_i --------------------------
	.section	.nv.info._Z11multiplyGPUPfS_S_i,"",@"SHT_CUDA_INFO"
	.sectionflags	@""
	.align	4


	//----- nvinfo : EIATTR_CUDA_API_VERSION
	.align		4
        /*0000*/ 	.byte	0x04, 0x37
        /*0002*/ 	.short	(.L_7 - .L_6)
.L_6:
        /*0004*/ 	.word	0x00000082


	//----- nvinfo : EIATTR_KPARAM_INFO
	.align		4
.L_7:
        /*0008*/ 	.byte	0x04, 0x17
        /*000a*/ 	.short	(.L_9 - .L_8)
.L_8:
        /*000c*/ 	.word	0x00000000
        /*0010*/ 	.short	0x0003
        /*0012*/ 	.short	0x0018
        /*0014*/ 	.byte	0x00, 0xf0, 0x11, 0x00


	//----- nvinfo : EIATTR_KPARAM_INFO
	.align		4
.L_9:
        /*0018*/ 	.byte	0x04, 0x17
        /*001a*/ 	.short	(.L_11 - .L_10)
.L_10:
        /*001c*/ 	.word	0x00000000
        /*0020*/ 	.short	0x0002
        /*0022*/ 	.short	0x0010
        /*0024*/ 	.byte	0x00, 0xf5, 0x21, 0x00


	//----- nvinfo : EIATTR_KPARAM_INFO
	.align		4
.L_11:
        /*0028*/ 	.byte	0x04, 0x17
        /*002a*/ 	.short	(.L_13 - .L_12)
.L_12:
        /*002c*/ 	.word	0x00000000
        /*0030*/ 	.short	0x0001
        /*0032*/ 	.short	0x0008
        /*0034*/ 	.byte	0x00, 0xf5, 0x21, 0x00


	//----- nvinfo : EIATTR_KPARAM_INFO
	.align		4
.L_13:
        /*0038*/ 	.byte	0x04, 0x17
        /*003a*/ 	.short	(.L_15 - .L_14)
.L_14:
        /*003c*/ 	.word	0x00000000
        /*0040*/ 	.short	0x0000
        /*0042*/ 	.short	0x0000
        /*0044*/ 	.byte	0x00, 0xf5, 0x21, 0x00


	//----- nvinfo : EIATTR_SPARSE_MMA_MASK
	.align		4
.L_15:
        /*0048*/ 	.byte	0x03, 0x50
        /*004a*/ 	.short	0x0000


	//----- nvinfo : EIATTR_MAXREG_COUNT
	.align		4
        /*004c*/ 	.byte	0x03, 0x1b
        /*004e*/ 	.short	0x00ff


	//----- nvinfo : EIATTR_MERCURY_ISA_VERSION
	.align		4
        /*0050*/ 	.byte	0x03, 0x5f
        /*0052*/ 	.short	0x0101


	//----- nvinfo : EIATTR_VRC_CTA_INIT_COUNT
	.align		4
        /*0054*/ 	.byte	0x02, 0x4a
	.zero		1
	.zero		1


	//----- nvinfo : EIATTR_EXIT_INSTR_OFFSETS
	.align		4
        /*0058*/ 	.byte	0x04, 0x1c
        /*005a*/ 	.short	(.L_17 - .L_16)


	//   ....[0]....
.L_16:
        /*005c*/ 	.word	0x000000d0


	//   ....[1]....
        /*0060*/ 	.word	0x00000990


	//----- nvinfo : EIATTR_CBANK_PARAM_SIZE
	.align		4
.L_17:
        /*0064*/ 	.byte	0x03, 0x19
        /*0066*/ 	.short	0x001c


	//----- nvinfo : EIATTR_PARAM_CBANK
	.align		4
        /*0068*/ 	.byte	0x04, 0x0a
        /*006a*/ 	.short	(.L_19 - .L_18)
	.align		4
.L_18:
        /*006c*/ 	.word	index@(.nv.constant0._Z11multiplyGPUPfS_S_i)
        /*0070*/ 	.short	0x0380
        /*0072*/ 	.short	0x001c


	//----- nvinfo : EIATTR_SW_WAR
	.align		4
.L_19:
        /*0074*/ 	.byte	0x04, 0x36
        /*0076*/ 	.short	(.L_21 - .L_20)
.L_20:
        /*0078*/ 	.word	0x00000008
.L_21:


//--------------------- .nv.callgraph             --------------------------
	.section	.nv.callgraph,"",@"SHT_CUDA_CALLGRAPH"
	.align	4
	.sectionentsize	8
	.align		4
        /*0000*/ 	.word	0x00000000
	.align		4
        /*0004*/ 	.word	0xffffffff
	.align		4
        /*0008*/ 	.word	0x00000000
	.align		4
        /*000c*/ 	.word	0xfffffffe
	.align		4
        /*0010*/ 	.word	0x00000000
	.align		4
        /*0014*/ 	.word	0xfffffffd
	.align		4
        /*0018*/ 	.word	0x00000000
	.align		4
        /*001c*/ 	.word	0xfffffffc


//--------------------- .text._Z11multiplyGPUPfS_S_i --------------------------
	.section	.text._Z11multiplyGPUPfS_S_i,"ax",@progbits
	.align	128
        .global         _Z11multiplyGPUPfS_S_i
        .type           _Z11multiplyGPUPfS_S_i,@function
        .size           _Z11multiplyGPUPfS_S_i,(.L_x_5 - _Z11multiplyGPUPfS_S_i)
        .other          _Z11multiplyGPUPfS_S_i,@"STO_CUDA_ENTRY STV_DEFAULT"
_Z11multiplyGPUPfS_S_i:
.text._Z11multiplyGPUPfS_S_i:
[----:B------:R-:W-:Y:S01]  /*0000*/  LDC R1, c[0x0][0x37c] ;  /* 0x0000df00ff017b82 */ /* 0x000fe20000000800 */
[----:B------:R-:W0:Y:S07]  /*0010*/  S2R R2, SR_TID.X ;  /* 0x0000000000027919 */ /* 0x000e2e0000002100 */
[----:B------:R-:W1:Y:S01]  /*0020*/  S2UR UR4, SR_CTAID.Y ;  /* 0x00000000000479c3 */ /* 0x000e620000002600 */
[----:B------:R-:W2:Y:S07]  /*0030*/  S2R R9, SR_TID.Y ;  /* 0x0000000000097919 */ /* 0x000eae0000002200 */
[----:B------:R-:W0:Y:S08]  /*0040*/  S2UR UR6, SR_CTAID.X ;  /* 0x00000000000679c3 */ /* 0x000e300000002500 */
[----:B------:R-:W0:Y:S01]  /*0050*/  LDC R3, c[0x0][0x360] ;  /* 0x0000d800ff037b82 */ /* 0x000e220000000800 */
[----:B------:R-:W1:Y:S07]  /*0060*/  LDCU UR5, c[0x0][0x364] ;  /* 0x00006c80ff0577ac */ /* 0x000e6e0008000800 */
[----:B------:R-:W3:Y:S01]  /*0070*/  LDC R0, c[0x0][0x398] ;  /* 0x0000e600ff007b82 */ /* 0x000ee20000000800 */
[----:B-1----:R-:W-:Y:S01]  /*0080*/  UIMAD UR4, UR4, UR5, URZ ;  /* 0x00000005040472a4 */ /* 0x002fe2000f8e02ff */
[----:B0-----:R-:W-:-:S05]  /*0090*/  IMAD R3, R3, UR6, R2 ;  /* 0x0000000603037c24 */ /* 0x001fca000f8e0202 */
[----:B--2---:R-:W-:-:S04]  /*00a0*/  IADD3 R5, PT, PT, R9, UR4, RZ ;  /* 0x0000000409057c10 */ /* 0x004fc8000fffe0ff */
[----:B------:R-:W-:-:S04]  /*00b0*/  VIMNMX R7, PT, PT, R3, R5, !PT ;  /* 0x0000000503077248 */ /* 0x000fc80007fe0100 */
[----:B---3--:R-:W-:-:S13]  /*00c0*/  ISETP.GE.AND P0, PT, R7, R0, PT ;  /* 0x000000000700720c */ /* 0x008fda0003f06270 */
[----:B------:R-:W-:Y:S05]  /*00d0*/  @P0 EXIT ;  /* 0x000000000000094d */ /* 0x000fea0003800000 */
[C---:B------:R-:W-:Y:S01]  /*00e0*/  ISETP.GE.U32.AND P1, PT, R0.reuse, 0x8, PT ;  /* 0x000000080000780c */ /* 0x040fe20003f26070 */
[----:B------:R-:W0:Y:S01]  /*00f0*/  LDCU.64 UR6, c[0x0][0x358] ;  /* 0x00006b00ff0677ac */ /* 0x000e220008000a00 */
[----:B------:R-:W-:Y:S01]  /*0100*/  LOP3.LUT R2, R0, 0x7, RZ, 0xc0, !PT ;  /* 0x0000000700027812 */ /* 0x000fe200078ec0ff */
[----:B------:R-:W-:Y:S01]  /*0110*/  HFMA2 R14, -RZ, RZ, 0, 0 ;  /* 0x00000000ff0e7431 */ /* 0x000fe200000001ff */
[----:B------:R-:W-:Y:S02]  /*0120*/  MOV R4, RZ ;  /* 0x000000ff00047202 */ /* 0x000fe40000000f00 */
[----:B------:R-:W-:-:S07]  /*0130*/  ISETP.NE.AND P0, PT, R2, RZ, PT ;  /* 0x000000ff0200720c */ /* 0x000fce0003f05270 */
[----:B------:R-:W-:Y:S06]  /*0140*/  @!P1 BRA `(.L_x_0) ;  /* 0x0000000400089947 */ /* 0x000fec0003800000 */
[C---:B------:R-:W-:Y:S01]  /*0150*/  LOP3.LUT R4, R0.reuse, 0x7ffffff8, RZ, 0xc0, !PT ;  /* 0x7ffffff800047812 */ /* 0x040fe200078ec0ff */
[C---:B------:R-:W-:Y:S01]  /*0160*/  IMAD R11, R0.reuse, 0x3, R5 ;  /* 0x00000003000b7824 */ /* 0x040fe200078e0205 */
[C---:B------:R-:W-:Y:S01]  /*0170*/  IADD3 R9, PT, PT, R0.reuse, UR4, R9 ;  /* 0x0000000400097c10 */ /* 0x040fe2000fffe009 */
[C-C-:B------:R-:W-:Y:S01]  /*0180*/  IMAD R15, R0.reuse, 0x5, R5.reuse ;  /* 0x00000005000f7824 */ /* 0x140fe200078e0205 */
[CC--:B------:R-:W-:Y:S01]  /*0190*/  LEA R7, R0.reuse, R5.reuse, 0x1 ;  /* 0x0000000500077211 */ /* 0x0c0fe200078e08ff */
[C-C-:B------:R-:W-:Y:S01]  /*01a0*/  IMAD R27, R0.reuse, 0x6, R5.reuse ;  /* 0x00000006001b7824 */ /* 0x140fe200078e0205 */
[CC--:B------:R-:W-:Y:S01]  /*01b0*/  LEA R13, R0.reuse, R5.reuse, 0x2 ;  /* 0x00000005000d7211 */ /* 0x0c0fe200078e10ff */
[----:B------:R-:W-:Y:S01]  /*01c0*/  IMAD R25, R0, 0x7, R5 ;  /* 0x0000000700197824 */ /* 0x000fe200078e0205 */
[----:B------:R-:W-:Y:S02]  /*01d0*/  MOV R14, RZ ;  /* 0x000000ff000e7202 */ /* 0x000fe40000000f00 */
[----:B------:R-:W-:-:S02]  /*01e0*/  MOV R6, R5 ;  /* 0x0000000500067202 */ /* 0x000fc40000000f00 */
[----:B------:R-:W-:Y:S02]  /*01f0*/  MOV R17, R5 ;  /* 0x0000000500117202 */ /* 0x000fe40000000f00 */
[----:B------:R-:W-:-:S07]  /*0200*/  IADD3 R8, PT, PT, -R4, RZ, RZ ;  /* 0x000000ff04087210 */ /* 0x000fce0007ffe1ff */
.L_x_1:
[----:B------:R-:W1:Y:S08]  /*0210*/  LDC.64 R18, c[0x0][0x388] ;  /* 0x0000e200ff127b82 */ /* 0x000e700000000a00 */
[----:B------:R-:W2:Y:S01]  /*0220*/  LDC.64 R28, c[0x0][0x380] ;  /* 0x0000e000ff1c7b82 */ /* 0x000ea20000000a00 */
[----:B-1----:R-:W-:-:S06]  /*0230*/  IMAD.WIDE.U32 R22, R17, 0x4, R18 ;  /* 0x0000000411167825 */ /* 0x002fcc00078e0012 */
[----:B0-----:R-:W3:Y:S01]  /*0240*/  LDG.E R23, desc[UR6][R22.64] ;  /* 0x0000000616177981 */ /* 0x001ee2000c1e1900 */
[----:B--2---:R-:W-:-:S05]  /*0250*/  IMAD.WIDE R28, R6, 0x4, R28 ;  /* 0x00000004061c7825 */ /* 0x004fca00078e021c */
[----:B------:R0:W3:Y:S01]  /*0260*/  LDG.E R10, desc[UR6][R28.64] ;  /* 0x000000061c0a7981 */ /* 0x0000e2000c1e1900 */
[----:B------:R-:W-:-:S05]  /*0270*/  IMAD.WIDE.U32 R20, R9, 0x4, R18 ;  /* 0x0000000409147825 */ /* 0x000fca00078e0012 */
[----:B------:R1:W2:Y:S01]  /*0280*/  LDG.E R12, desc[UR6][R20.64] ;  /* 0x00000006140c7981 */ /* 0x0002a2000c1e1900 */
[----:B0-----:R-:W-:-:S05]  /*0290*/  IMAD.WIDE R28, R3, 0x4, R28 ;  /* 0x00000004031c7825 */ /* 0x001fca00078e021c */
[----:B------:R-:W2:Y:S01]  /*02a0*/  LDG.E R24, desc[UR6][R28.64] ;  /* 0x000000061c187981 */ /* 0x000ea2000c1e1900 */
[----:B-1----:R-:W-:-:S05]  /*02b0*/  IMAD.WIDE R20, R3, 0x4, R28 ;  /* 0x0000000403147825 */ /* 0x002fca00078e021c */
[----:B------:R0:W4:Y:S02]  /*02c0*/  LDG.E R26, desc[UR6][R20.64] ;  /* 0x00000006141a7981 */ /* 0x000124000c1e1900 */
[----:B0-----:R-:W-:-:S05]  /*02d0*/  IMAD.WIDE R20, R3, 0x4, R20 ;  /* 0x0000000403147825 */ /* 0x001fca00078e0214 */
[----:B------:R-:W5:Y:S01]  /*02e0*/  LDG.E R29, desc[UR6][R20.64] ;  /* 0x00000006141d7981 */ /* 0x000f62000c1e1900 */
[----:B---3--:R-:W-:Y:S01]  /*02f0*/  FFMA R14, R10, R23, R14 ;  /* 0x000000170a0e7223 */ /* 0x008fe2000000000e */
[----:B------:R-:W-:-:S05]  /*0300*/  IMAD.WIDE.U32 R22, R7, 0x4, R18 ;  /* 0x0000000407167825 */ /* 0x000fca00078e0012 */
[----:B------:R0:W4:Y:S02]  /*0310*/  LDG.E R16, desc[UR6][R22.64] ;  /* 0x0000000616107981 */ /* 0x000124000c1e1900 */
[----:B0-----:R-:W-:-:S05]  /*0320*/  IMAD.WIDE.U32 R22, R11, 0x4, R18 ;  /* 0x000000040b167825 */ /* 0x001fca00078e0012 */
[----:B------:R0:W5:Y:S01]  /*0330*/  LDG.E R10, desc[UR6][R22.64] ;  /* 0x00000006160a7981 */ /* 0x000162000c1e1900 */
[----:B--2---:R-:W-:Y:S01]  /*0340*/  FFMA R12, R24, R12, R14 ;  /* 0x0000000c180c7223 */ /* 0x004fe2000000000e */
[----:B------:R-:W-:-:S05]  /*0350*/  IMAD.WIDE R20, R3, 0x4, R20 ;  /* 0x0000000403147825 */ /* 0x000fca00078e0214 */
[----:B------:R-:W2:Y:S01]  /*0360*/  LDG.E R14, desc[UR6][R20.64] ;  /* 0x00000006140e7981 */ /* 0x000ea2000c1e1900 */
[----:B0-----:R-:W-:-:S04]  /*0370*/  IMAD.WIDE.U32 R22, R13, 0x4, R18 ;  /* 0x000000040d167825 */ /* 0x001fc800078e0012 */
[----:B----4-:R-:W-:Y:S02]  /*0380*/  FFMA R12, R26, R16, R12 ;  /* 0x000000101a0c7223 */ /* 0x010fe4000000000c */
[----:B------:R0:W2:Y:S02]  /*0390*/  LDG.E R16, desc[UR6][R22.64] ;  /* 0x0000000616107981 */ /* 0x0000a4000c1e1900 */
[----:B0-----:R-:W-:-:S04]  /*03a0*/  IMAD.WIDE R22, R3, 0x4, R20 ;  /* 0x0000000403167825 */ /* 0x001fc800078e0214 */
[----:B-----5:R-:W-:Y:S01]  /*03b0*/  FFMA R10, R29, R10, R12 ;  /* 0x0000000a1d0a7223 */ /* 0x020fe2000000000c */
[----:B------:R-:W-:Y:S01]  /*03c0*/  IMAD.WIDE.U32 R28, R15, 0x4, R18 ;  /* 0x000000040f1c7825 */ /* 0x000fe200078e0012 */
[----:B------:R0:W3:Y:S03]  /*03d0*/  LDG.E R12, desc[UR6][R22.64] ;  /* 0x00000006160c7981 */ /* 0x0000e6000c1e1900 */
[----:B------:R-:W-:Y:S02]  /*03e0*/  IMAD.WIDE R20, R3, 0x4, R22 ;  /* 0x0000000403147825 */ /* 0x000fe400078e0216 */
[----:B------:R-:W3:Y:S04]  /*03f0*/  LDG.E R29, desc[UR6][R28.64] ;  /* 0x000000061c1d7981 */ /* 0x000ee8000c1e1900 */
[----:B------:R1:W4:Y:S01]  /*0400*/  LDG.E R26, desc[UR6][R20.64] ;  /* 0x00000006141a7981 */ /* 0x000322000c1e1900 */
[----:B0-----:R-:W-:-:S04]  /*0410*/  IMAD.WIDE.U32 R22, R27, 0x4, R18 ;  /* 0x000000041b167825 */ /* 0x001fc800078e0012 */
[----:B------:R-:W-:Y:S01]  /*0420*/  IMAD.WIDE.U32 R18, R25, 0x4, R18 ;  /* 0x0000000419127825 */ /* 0x000fe200078e0012 */
[----:B------:R-:W4:Y:S03]  /*0430*/  LDG.E R24, desc[UR6][R22.64] ;  /* 0x0000000616187981 */ /* 0x000f26000c1e1900 */
[----:B-1----:R-:W-:Y:S02]  /*0440*/  IMAD.WIDE R20, R3, 0x4, R20 ;  /* 0x0000000403147825 */ /* 0x002fe400078e0214 */
[----:B------:R-:W5:Y:S04]  /*0450*/  LDG.E R18, desc[UR6][R18.64] ;  /* 0x0000000612127981 */ /* 0x000f68000c1e1900 */
[----:B------:R-:W5:Y:S01]  /*0460*/  LDG.E R19, desc[UR6][R20.64] ;  /* 0x0000000614137981 */ /* 0x000f62000c1e1900 */
[----:B------:R-:W-:-:S04]  /*0470*/  IADD3 R8, PT, PT, R8, 0x8, RZ ;  /* 0x0000000808087810 */ /* 0x000fc80007ffe0ff */
[----:B------:R-:W-:Y:S02]  /*0480*/  ISETP.NE.AND P1, PT, R8, RZ, PT ;  /* 0x000000ff0800720c */ /* 0x000fe40003f25270 */
[C---:B------:R-:W-:Y:S02]  /*0490*/  LEA R9, R0.reuse, R9, 0x3 ;  /* 0x0000000900097211 */ /* 0x040fe400078e18ff */
[C---:B------:R-:W-:Y:S02]  /*04a0*/  LEA R7, R0.reuse, R7, 0x3 ;  /* 0x0000000700077211 */ /* 0x040fe400078e18ff */
[C---:B------:R-:W-:Y:S02]  /*04b0*/  LEA R11, R0.reuse, R11, 0x3 ;  /* 0x0000000b000b7211 */ /* 0x040fe400078e18ff */
[C---:B------:R-:W-:Y:S02]  /*04c0*/  LEA R13, R0.reuse, R13, 0x3 ;  /* 0x0000000d000d7211 */ /* 0x040fe400078e18ff */
[----:B------:R-:W-:-:S02]  /*04d0*/  LEA R15, R0, R15, 0x3 ;  /* 0x0000000f000f7211 */ /* 0x000fc400078e18ff */
[C---:B------:R-:W-:Y:S02]  /*04e0*/  LEA R17, R0.reuse, R17, 0x3 ;  /* 0x0000001100117211 */ /* 0x040fe400078e18ff */
[C---:B------:R-:W-:Y:S02]  /*04f0*/  LEA R27, R0.reuse, R27, 0x3 ;  /* 0x0000001b001b7211 */ /* 0x040fe400078e18ff */
[----:B------:R-:W-:Y:S02]  /*0500*/  LEA R25, R0, R25, 0x3 ;  /* 0x0000001900197211 */ /* 0x000fe400078e18ff */
[----:B------:R-:W-:Y:S01]  /*0510*/  LEA R6, R3, R6, 0x3 ;  /* 0x0000000603067211 */ /* 0x000fe200078e18ff */
[----:B--2---:R-:W-:-:S04]  /*0520*/  FFMA R10, R14, R16, R10 ;  /* 0x000000100e0a7223 */ /* 0x004fc8000000000a */
[----:B---3--:R-:W-:-:S04]  /*0530*/  FFMA R29, R12, R29, R10 ;  /* 0x0000001d0c1d7223 */ /* 0x008fc8000000000a */
[----:B----4-:R-:W-:-:S04]  /*0540*/  FFMA R24, R26, R24, R29 ;  /* 0x000000181a187223 */ /* 0x010fc8000000001d */
[----:B-----5:R-:W-:Y:S01]  /*0550*/  FFMA R14, R19, R18, R24 ;  /* 0x00000012130e7223 */ /* 0x020fe20000000018 */
[----:B------:R-:W-:Y:S06]  /*0560*/  @P1 BRA `(.L_x_1) ;  /* 0xfffffffc00281947 */ /* 0x000fec000383ffff */
.L_x_0:
[----:B------:R-:W-:Y:S05]  /*0570*/  @!P0 BRA `(.L_x_2) ;  /* 0x0000000000f48947 */ /* 0x000fea0003800000 */
[----:B------:R-:W-:Y:S02]  /*0580*/  ISETP.GE.U32.AND P0, PT, R2, 0x4, PT ;  /* 0x000000040200780c */ /* 0x000fe40003f06070 */
[----:B------:R-:W-:-:S04]  /*0590*/  LOP3.LUT R22, R0, 0x3, RZ, 0xc0, !PT ;  /* 0x0000000300167812 */ /* 0x000fc800078ec0ff */
[----:B------:R-:W-:-:S07]  /*05a0*/  ISETP.NE.AND P1, PT, R22, RZ, PT ;  /* 0x000000ff1600720c */ /* 0x000fce0003f25270 */
[----:B------:R-:W-:Y:S06]  /*05b0*/  @!P0 BRA `(.L_x_3) ;  /* 0x0000000000708947 */ /* 0x000fec0003800000 */
[----:B------:R-:W1:Y:S01]  /*05c0*/  LDC.64 R20, c[0x0][0x380] ;  /* 0x0000e000ff147b82 */ /* 0x000e620000000a00 */
[--C-:B------:R-:W-:Y:S02]  /*05d0*/  IMAD R9, R3, R4, R5.reuse ;  /* 0x0000000403097224 */ /* 0x100fe400078e0205 */
[----:B------:R-:W-:-:S05]  /*05e0*/  IMAD R11, R4, R0, R5 ;  /* 0x00000000040b7224 */ /* 0x000fca00078e0205 */
[----:B------:R-:W2:Y:S01]  /*05f0*/  LDC.64 R6, c[0x0][0x388] ;  /* 0x0000e200ff067b82 */ /* 0x000ea20000000a00 */
[----:B------:R-:W-:Y:S01]  /*0600*/  IADD3 R19, PT, PT, R11, R0, RZ ;  /* 0x000000000b137210 */ /* 0x000fe20007ffe0ff */
[----:B-1----:R-:W-:-:S03]  /*0610*/  IMAD.WIDE R20, R9, 0x4, R20 ;  /* 0x0000000409147825 */ /* 0x002fc600078e0214 */
[----:B------:R-:W-:Y:S02]  /*0620*/  IADD3 R9, PT, PT, R19, R0, RZ ;  /* 0x0000000013097210 */ /* 0x000fe40007ffe0ff */
[----:B0-----:R-:W3:Y:S01]  /*0630*/  LDG.E R15, desc[UR6][R20.64] ;  /* 0x00000006140f7981 */ /* 0x001ee2000c1e1900 */
[----:B--2---:R-:W-:-:S04]  /*0640*/  IMAD.WIDE.U32 R24, R11, 0x4, R6 ;  /* 0x000000040b187825 */ /* 0x004fc800078e0006 */
[----:B------:R-:W-:Y:S01]  /*0650*/  IMAD.WIDE R10, R3, 0x4, R20 ;  /* 0x00000004030a7825 */ /* 0x000fe200078e0214 */
[----:B------:R-:W3:Y:S03]  /*0660*/  LDG.E R2, desc[UR6][R24.64] ;  /* 0x0000000618027981 */ /* 0x000ee6000c1e1900 */
[----:B------:R-:W-:Y:S01]  /*0670*/  IMAD.WIDE.U32 R18, R19, 0x4, R6 ;  /* 0x0000000413127825 */ /* 0x000fe200078e0006 */
[----:B------:R-:W-:-:S03]  /*0680*/  IADD3 R27, PT, PT, R9, R0, RZ ;  /* 0x00000000091b7210 */ /* 0x000fc60007ffe0ff */
[----:B------:R-:W-:Y:S02]  /*0690*/  IMAD.WIDE R12, R3, 0x4, R10 ;  /* 0x00000004030c7825 */ /* 0x000fe400078e020a */
[----:B------:R-:W2:Y:S02]  /*06a0*/  LDG.E R11, desc[UR6][R10.64] ;  /* 0x000000060a0b7981 */ /* 0x000ea4000c1e1900 */
[----:B------:R-:W-:Y:S02]  /*06b0*/  IMAD.WIDE.U32 R8, R9, 0x4, R6 ;  /* 0x0000000409087825 */ /* 0x000fe400078e0006 */
[----:B------:R-:W2:Y:S02]  /*06c0*/  LDG.E R18, desc[UR6][R18.64] ;  /* 0x0000000612127981 */ /* 0x000ea4000c1e1900 */
[----:B------:R-:W-:Y:S02]  /*06d0*/  IMAD.WIDE R16, R3, 0x4, R12 ;  /* 0x0000000403107825 */ /* 0x000fe400078e020c */
[----:B------:R-:W4:Y:S02]  /*06e0*/  LDG.E R23, desc[UR6][R12.64] ;  /* 0x000000060c177981 */ /* 0x000f24000c1e1900 */
[----:B------:R-:W-:-:S02]  /*06f0*/  IMAD.WIDE.U32 R6, R27, 0x4, R6 ;  /* 0x000000041b067825 */ /* 0x000fc400078e0006 */
[----:B------:R-:W4:Y:S04]  /*0700*/  LDG.E R8, desc[UR6][R8.64] ;  /* 0x0000000608087981 */ /* 0x000f28000c1e1900 */
[----:B------:R-:W5:Y:S04]  /*0710*/  LDG.E R17, desc[UR6][R16.64] ;  /* 0x0000000610117981 */ /* 0x000f68000c1e1900 */
[----:B------:R-:W5:Y:S01]  /*0720*/  LDG.E R6, desc[UR6][R6.64] ;  /* 0x0000000606067981 */ /* 0x000f62000c1e1900 */
[----:B------:R-:W-:Y:S01]  /*0730*/  IADD3 R4, PT, PT, R4, 0x4, RZ ;  /* 0x0000000404047810 */ /* 0x000fe20007ffe0ff */
[----:B---3--:R-:W-:-:S04]  /*0740*/  FFMA R2, R15, R2, R14 ;  /* 0x000000020f027223 */ /* 0x008fc8000000000e */
[----:B--2---:R-:W-:-:S04]  /*0750*/  FFMA R2, R11, R18, R2 ;  /* 0x000000120b027223 */ /* 0x004fc80000000002 */
[----:B----4-:R-:W-:-:S04]  /*0760*/  FFMA R2, R23, R8, R2 ;  /* 0x0000000817027223 */ /* 0x010fc80000000002 */
[----:B-----5:R-:W-:-:S07]  /*0770*/  FFMA R14, R17, R6, R2 ;  /* 0x00000006110e7223 */ /* 0x020fce0000000002 */
.L_x_3:
[----:B------:R-:W-:Y:S05]  /*0780*/  @!P1 BRA `(.L_x_2) ;  /* 0x0000000000709947 */ /* 0x000fea0003800000 */
[----:B------:R-:W1:Y:S01]  /*0790*/  LDC.64 R12, c[0x0][0x388] ;  /* 0x0000e200ff0c7b82 */ /* 0x000e620000000a00 */
[----:B------:R-:W-:Y:S02]  /*07a0*/  ISETP.NE.AND P0, PT, R22, 0x1, PT ;  /* 0x000000011600780c */ /* 0x000fe40003f05270 */
[----:B------:R-:W-:-:S04]  /*07b0*/  LOP3.LUT R2, R0, 0x1, RZ, 0xc0, !PT ;  /* 0x0000000100027812 */ /* 0x000fc800078ec0ff */
[----:B------:R-:W-:Y:S01]  /*07c0*/  ISETP.NE.U32.AND P1, PT, R2, 0x1, PT ;  /* 0x000000010200780c */ /* 0x000fe20003f25070 */
[----:B------:R-:W2:Y:S06]  /*07d0*/  LDC.64 R10, c[0x0][0x380] ;  /* 0x0000e000ff0a7b82 */ /* 0x000eac0000000a00 */
[C-C-:B------:R-:W-:Y:S02]  /*07e0*/  @P0 IMAD R19, R4.reuse, R0, R5.reuse ;  /* 0x0000000004130224 */ /* 0x140fe400078e0205 */
[----:B------:R-:W3:Y:S01]  /*07f0*/  LDC.64 R8, c[0x0][0x380] ;  /* 0x0000e000ff087b82 */ /* 0x000ee20000000a00 */
[----:B------:R-:W-:Y:S01]  /*0800*/  @P0 IMAD R15, R3, R4, R5 ;  /* 0x00000004030f0224 */ /* 0x000fe200078e0205 */
[----:B------:R-:W-:-:S06]  /*0810*/  @P0 IADD3 R4, PT, PT, R4, 0x2, RZ ;  /* 0x0000000204040810 */ /* 0x000fcc0007ffe0ff */
[----:B------:R-:W4:Y:S01]  /*0820*/  LDC.64 R6, c[0x0][0x388] ;  /* 0x0000e200ff067b82 */ /* 0x000f220000000a00 */
[C---:B-1----:R-:W-:Y:S01]  /*0830*/  @P0 IMAD.WIDE.U32 R16, R19.reuse, 0x4, R12 ;  /* 0x0000000413100825 */ /* 0x042fe200078e000c */
[----:B------:R-:W-:-:S03]  /*0840*/  @P0 IADD3 R19, PT, PT, R19, R0, RZ ;  /* 0x0000000013130210 */ /* 0x000fc60007ffe0ff */
[----:B--2---:R-:W-:Y:S02]  /*0850*/  @P0 IMAD.WIDE R10, R15, 0x4, R10 ;  /* 0x000000040f0a0825 */ /* 0x004fe400078e020a */
[----:B0-----:R-:W2:Y:S02]  /*0860*/  @P0 LDG.E R15, desc[UR6][R16.64] ;  /* 0x00000006100f0981 */ /* 0x001ea4000c1e1900 */
[----:B------:R-:W-:-:S04]  /*0870*/  @P0 IMAD.WIDE.U32 R18, R19, 0x4, R12 ;  /* 0x0000000413120825 */ /* 0x000fc800078e000c */
[C-C-:B------:R-:W-:Y:S02]  /*0880*/  @!P1 IMAD R21, R3.reuse, R4, R5.reuse ;  /* 0x0000000403159224 */ /* 0x140fe400078e0205 */
[----:B------:R-:W-:Y:S01]  /*0890*/  @!P1 IMAD R23, R4, R0, R5 ;  /* 0x0000000004179224 */ /* 0x000fe200078e0205 */
[----:B------:R-:W5:Y:S01]  /*08a0*/  @P0 LDG.E R18, desc[UR6][R18.64] ;  /* 0x0000000612120981 */ /* 0x000f62000c1e1900 */
[----:B------:R-:W-:-:S03]  /*08b0*/  @P0 IMAD.WIDE R12, R3, 0x4, R10 ;  /* 0x00000004030c0825 */ /* 0x000fc600078e020a */
[----:B------:R-:W2:Y:S01]  /*08c0*/  @P0 LDG.E R11, desc[UR6][R10.64] ;  /* 0x000000060a0b0981 */ /* 0x000ea2000c1e1900 */
[----:B---3--:R-:W-:-:S03]  /*08d0*/  @!P1 IMAD.WIDE R8, R21, 0x4, R8 ;  /* 0x0000000415089825 */ /* 0x008fc600078e0208 */
[----:B------:R-:W5:Y:S01]  /*08e0*/  @P0 LDG.E R12, desc[UR6][R12.64] ;  /* 0x000000060c0c0981 */ /* 0x000f62000c1e1900 */
[----:B----4-:R-:W-:-:S03]  /*08f0*/  @!P1 IMAD.WIDE.U32 R6, R23, 0x4, R6 ;  /* 0x0000000417069825 */ /* 0x010fc600078e0006 */
[----:B------:R-:W3:Y:S04]  /*0900*/  @!P1 LDG.E R9, desc[UR6][R8.64] ;  /* 0x0000000608099981 */ /* 0x000ee8000c1e1900 */
[----:B------:R-:W3:Y:S01]  /*0910*/  @!P1 LDG.E R6, desc[UR6][R6.64] ;  /* 0x0000000606069981 */ /* 0x000ee2000c1e1900 */
[----:B--2---:R-:W-:-:S04]  /*0920*/  @P0 FFMA R15, R11, R15, R14 ;  /* 0x0000000f0b0f0223 */ /* 0x004fc8000000000e */
[----:B-----5:R-:W-:-:S04]  /*0930*/  @P0 FFMA R14, R12, R18, R15 ;  /* 0x000000120c0e0223 */ /* 0x020fc8000000000f */
[----:B---3--:R-:W-:-:S07]  /*0940*/  @!P1 FFMA R14, R9, R6, R14 ;  /* 0x00000006090e9223 */ /* 0x008fce000000000e */
.L_x_2:
[----:B------:R-:W1:Y:S01]  /*0950*/  LDC.64 R6, c[0x0][0x390] ;  /* 0x0000e400ff067b82 */ /* 0x000e620000000a00 */
[----:B------:R-:W-:-:S04]  /*0960*/  IMAD R3, R3, R0, R5 ;  /* 0x0000000003037224 */ /* 0x000fc800078e0205 */
[----:B-1----:R-:W-:-:S05]  /*0970*/  IMAD.WIDE R2, R3, 0x4, R6 ;  /* 0x0000000403027825 */ /* 0x002fca00078e0206 */
[----:B0-----:R-:W-:Y:S01]  /*0980*/  STG.E desc[UR6][R2.64], R14 ;  /* 0x0000000e02007986 */ /* 0x001fe2000c101906 */
[----:B------:R-:W-:Y:S05]  /*0990*/  EXIT ;  /* 0x000000000000794d */ /* 0x000fea0003800000 */
.L_x_4:
[----:B------:R-:W-:-:S00]  /*09a0*/  BRA `(.L_x_4) ;  /* 0xfffffffc00fc7947 */ /* 0x000fc0000383ffff */
[----:B------:R-:W-:-:S00]  /*09b0*/  NOP ;  /* 0x0000000000007918 */ /* 0x000fc00000000000 */
        /* <DEDUP_REMOVED lines=12> */
.L_x_5:


//--------------------- .nv.shared.reserved.0     --------------------------
	.section	.nv.shared.reserved.0,"aw",@nobits
	.weak		__nv_reservedSMEM_offset_0_alias
	.size		__nv_reservedSMEM_offset_0_alias, 0, 64
	.other		__nv_reservedSMEM_offset_0_alias,@"STO_CUDA_RESERVED_SHARED STV_DEFAULT"
__nv_reservedSMEM_offset_0_alias:
	.zero		0
	.zero		64


//--------------------- .nv.constant0._Z11multiplyGPUPfS_S_i --------------------------
	.section	.nv.constant0._Z11multiplyGPUPfS_S_i,"a",@progbits
	.sectionflags	@""
	.align	4
.nv.constant0._Z11multiplyGPUPfS_S_i:
	.zero		924


//--------------------- SYMBOLS --------------------------

	.type		.nv.reservedSmem.offset0,@object
	.size		.nv.reservedSmem.offset0,0x4
